//
// Generated by NVIDIA NVVM Compiler
//
// Compiler Build ID: CL-36424714
// Cuda compilation tools, release 13.0, V13.0.88
// Based on NVVM 20.0.0
//

.version 9.0
.target sm_100
.address_size 64

	// .globl	_Z11heat_kernelPdS_iiS_
// _ZZ11heat_kernelPdS_iiS_E10s_max_diff has been demoted

.visible .entry _Z11heat_kernelPdS_iiS_(
	.param .u64 .ptr .align 1 _Z11heat_kernelPdS_iiS__param_0,
	.param .u64 .ptr .align 1 _Z11heat_kernelPdS_iiS__param_1,
	.param .u32 _Z11heat_kernelPdS_iiS__param_2,
	.param .u32 _Z11heat_kernelPdS_iiS__param_3,
	.param .u64 .ptr .align 1 _Z11heat_kernelPdS_iiS__param_4
)
{
	.reg .pred 	%p<8>;
	.reg .b32 	%r<32>;
	.reg .b64 	%rd<26>;
	.reg .b64 	%fd<15>;
	// demoted variable
	.shared .align 8 .b8 _ZZ11heat_kernelPdS_iiS_E10s_max_diff[2048];
	ld.param.u64 	%rd1, [_Z11heat_kernelPdS_iiS__param_0];
	ld.param.u64 	%rd2, [_Z11heat_kernelPdS_iiS__param_1];
	ld.param.u32 	%r11, [_Z11heat_kernelPdS_iiS__param_2];
	ld.param.u32 	%r12, [_Z11heat_kernelPdS_iiS__param_3];
	ld.param.u64 	%rd3, [_Z11heat_kernelPdS_iiS__param_4];
	mov.u32 	%r13, %ctaid.x;
	mov.u32 	%r1, %ntid.x;
	mov.u32 	%r14, %tid.x;
	mad.lo.s32 	%r15, %r13, %r1, %r14;
	add.s32 	%r2, %r15, 1;
	mov.u32 	%r16, %ctaid.y;
	mov.u32 	%r3, %ntid.y;
	mov.u32 	%r17, %tid.y;
	mad.lo.s32 	%r18, %r16, %r3, %r17;
	add.s32 	%r19, %r18, 1;
	mad.lo.s32 	%r5, %r17, %r1, %r14;
	shl.b32 	%r20, %r5, 3;
	mov.u32 	%r21, _ZZ11heat_kernelPdS_iiS_E10s_max_diff;
	add.s32 	%r6, %r21, %r20;
	mov.b64 	%rd4, 0;
	st.shared.u64 	[%r6], %rd4;
	add.s32 	%r22, %r11, -1;
	setp.ge.s32 	%p1, %r2, %r22;
	add.s32 	%r23, %r12, -1;
	setp.ge.s32 	%p2, %r19, %r23;
	or.pred  	%p3, %p1, %p2;
	@%p3 bra 	$L__BB0_2;
	cvta.to.global.u64 	%rd5, %rd1;
	cvta.to.global.u64 	%rd6, %rd2;
	mul.lo.s32 	%r24, %r12, %r2;
	add.s32 	%r25, %r24, %r12;
	cvt.s64.s32 	%rd7, %r25;
	cvt.u64.u32 	%rd8, %r18;
	add.s64 	%rd9, %rd7, %rd8;
	shl.b64 	%rd10, %rd9, 3;
	add.s64 	%rd11, %rd5, %rd10;
	ld.global.f64 	%fd1, [%rd11+8];
	shl.b32 	%r26, %r12, 1;
	sub.s32 	%r27, %r25, %r26;
	cvt.s64.s32 	%rd12, %r27;
	add.s64 	%rd13, %rd12, %rd8;
	shl.b64 	%rd14, %rd13, 3;
	add.s64 	%rd15, %rd5, %rd14;
	ld.global.f64 	%fd2, [%rd15+8];
	add.f64 	%fd3, %fd1, %fd2;
	cvt.s64.s32 	%rd16, %r24;
	add.s64 	%rd17, %rd16, %rd8;
	shl.b64 	%rd18, %rd17, 3;
	add.s64 	%rd19, %rd18, %rd5;
	ld.global.f64 	%fd4, [%rd19+16];
	add.f64 	%fd5, %fd3, %fd4;
	add.s32 	%r28, %r24, %r18;
	mul.wide.s32 	%rd20, %r28, 8;
	add.s64 	%rd21, %rd5, %rd20;
	ld.global.f64 	%fd6, [%rd21];
	add.f64 	%fd7, %fd5, %fd6;
	mul.f64 	%fd8, %fd7, 0d3FD0000000000000;
	add.s64 	%rd22, %rd6, %rd18;
	st.global.f64 	[%rd22+8], %fd8;
	ld.global.f64 	%fd9, [%rd19+8];
	sub.f64 	%fd10, %fd8, %fd9;
	abs.f64 	%fd11, %fd10;
	st.shared.f64 	[%r6], %fd11;
$L__BB0_2:
	bar.sync 	0;
	mul.lo.s32 	%r31, %r1, %r3;
	setp.lt.u32 	%p4, %r31, 2;
	@%p4 bra 	$L__BB0_6;
$L__BB0_3:
	shr.u32 	%r9, %r31, 1;
	setp.ge.u32 	%p5, %r5, %r9;
	@%p5 bra 	$L__BB0_5;
	ld.shared.f64 	%fd12, [%r6];
	shl.b32 	%r29, %r9, 3;
	add.s32 	%r30, %r6, %r29;
	ld.shared.f64 	%fd13, [%r30];
	max.f64 	%fd14, %fd12, %fd13;
	st.shared.f64 	[%r6], %fd14;
$L__BB0_5:
	bar.sync 	0;
	setp.gt.u32 	%p6, %r31, 3;
	mov.u32 	%r31, %r9;
	@%p6 bra 	$L__BB0_3;
$L__BB0_6:
	setp.ne.s32 	%p7, %r5, 0;
	@%p7 bra 	$L__BB0_8;
	ld.shared.u64 	%rd23, [_ZZ11heat_kernelPdS_iiS_E10s_max_diff];
	cvta.to.global.u64 	%rd24, %rd3;
	atom.global.max.u64 	%rd25, [%rd24], %rd23;
$L__BB0_8:
	ret;

}
	// .globl	_Z11copy_kernelPdS_ii
.visible .entry _Z11copy_kernelPdS_ii(
	.param .u64 .ptr .align 1 _Z11copy_kernelPdS_ii_param_0,
	.param .u64 .ptr .align 1 _Z11copy_kernelPdS_ii_param_1,
	.param .u32 _Z11copy_kernelPdS_ii_param_2,
	.param .u32 _Z11copy_kernelPdS_ii_param_3
)
{
	.reg .pred 	%p<4>;
	.reg .b32 	%r<20>;
	.reg .b64 	%rd<11>;
	.reg .b64 	%fd<2>;

	ld.param.u64 	%rd1, [_Z11copy_kernelPdS_ii_param_0];
	ld.param.u64 	%rd2, [_Z11copy_kernelPdS_ii_param_1];
	ld.param.u32 	%r5, [_Z11copy_kernelPdS_ii_param_2];
	ld.param.u32 	%r6, [_Z11copy_kernelPdS_ii_param_3];
	mov.u32 	%r7, %ctaid.x;
	mov.u32 	%r8, %ntid.x;
	mov.u32 	%r9, %tid.x;
	mad.lo.s32 	%r10, %r7, %r8, %r9;
	add.s32 	%r1, %r10, 1;
	mov.u32 	%r11, %ctaid.y;
	mov.u32 	%r12, %ntid.y;
	mul.lo.s32 	%r2, %r11, %r12;
	mov.u32 	%r3, %tid.y;
	add.s32 	%r13, %r3, %r2;
	add.s32 	%r15, %r13, 1;
	add.s32 	%r16, %r5, -1;
	setp.ge.s32 	%p1, %r1, %r16;
	add.s32 	%r17, %r6, -1;
	setp.ge.s32 	%p2, %r15, %r17;
	or.pred  	%p3, %p1, %p2;
	@%p3 bra 	$L__BB1_2;
	cvta.to.global.u64 	%rd3, %rd2;
	cvta.to.global.u64 	%rd4, %rd1;
	mul.lo.s32 	%r18, %r6, %r1;
	cvt.s64.s32 	%rd5, %r18;
	cvt.u64.u32 	%rd6, %r13;
	add.s64 	%rd7, %rd5, %rd6;
	shl.b64 	%rd8, %rd7, 3;
	add.s64 	%rd9, %rd3, %rd8;
	ld.global.f64 	%fd1, [%rd9+8];
	add.s64 	%rd10, %rd4, %rd8;
	st.global.f64 	[%rd10+8], %fd1;
$L__BB1_2:
	ret;

}


// ===== COMPILED SASS (sm_100) =====

	.target	sm_100

	.elftype	@"ET_EXEC"


//--------------------- .note.nv.tkinfo           --------------------------
	.section	.note.nv.tkinfo,"",@"SHT_NOTE"
	.sectionflags	@"SHF_NOTE_NV_TKINFO"
	.tkinfo
        /*0018*/ 	.word	0x00000002
        /*0030*/ 	.string	""
        /*0030*/ 	.string	"ptxas"
        /*0030*/ 	.string	"Cuda compilation tools, release 13.0, V13.0.88"
        /*0030*/ 	.string	"Build cuda_13.0.r13.0/compiler.36424714_0"
        /*0030*/ 	.string	"-arch sm_100 -m 64 "



//--------------------- .note.nv.cuinfo           --------------------------
	.section	.note.nv.cuinfo,"",@"SHT_NOTE"
	.sectionflags	@"SHF_NOTE_NV_CUINFO"
        /*0018*/ 	.short	0x0002
        /*001a*/ 	.short	0x0064
        /*001c*/ 	.short	0x0082
	.zero		2


//--------------------- .nv.info                  --------------------------
	.section	.nv.info,"",@"SHT_CUDA_INFO"
	.align	4


	//----- nvinfo : EIATTR_REGCOUNT
	.align		4
        /*0000*/ 	.byte	0x04, 0x2f
        /*0002*/ 	.short	(.L_1 - .L_0)
	.align		4
.L_0:
        /*0004*/ 	.word	index@(_Z11heat_kernelPdS_iiS_)
        /*0008*/ 	.word	0x00000014


	//----- nvinfo : EIATTR_FRAME_SIZE
	.align		4
.L_1:
        /*000c*/ 	.byte	0x04, 0x11
        /*000e*/ 	.short	(.L_3 - .L_2)
	.align		4
.L_2:
        /*0010*/ 	.word	index@(_Z11heat_kernelPdS_iiS_)
        /*0014*/ 	.word	0x00000000


	//----- nvinfo : EIATTR_REGCOUNT
	.align		4
.L_3:
        /*0018*/ 	.byte	0x04, 0x2f
        /*001a*/ 	.short	(.L_5 - .L_4)
	.align		4
.L_4:
        /*001c*/ 	.word	index@(_Z11copy_kernelPdS_ii)
        /*0020*/ 	.word	0x00000008


	//----- nvinfo : EIATTR_FRAME_SIZE
	.align		4
.L_5:
        /*0024*/ 	.byte	0x04, 0x11
        /*0026*/ 	.short	(.L_7 - .L_6)
	.align		4
.L_6:
        /*0028*/ 	.word	index@(_Z11copy_kernelPdS_ii)
        /*002c*/ 	.word	0x00000000


	//----- nvinfo : EIATTR_MIN_STACK_SIZE
	.align		4
.L_7:
        /*0030*/ 	.byte	0x04, 0x12
        /*0032*/ 	.short	(.L_9 - .L_8)
	.align		4
.L_8:
        /*0034*/ 	.word	index@(_Z11copy_kernelPdS_ii)
        /*0038*/ 	.word	0x00000000


	//----- nvinfo : EIATTR_MIN_STACK_SIZE
	.align		4
.L_9:
        /*003c*/ 	.byte	0x04, 0x12
        /*003e*/ 	.short	(.L_11 - .L_10)
	.align		4
.L_10:
        /*0040*/ 	.word	index@(_Z11heat_kernelPdS_iiS_)
        /*0044*/ 	.word	0x00000000
.L_11:


//--------------------- .nv.compat                --------------------------
	.section	.nv.compat,"",@"SHT_CUDA_COMPAT_INFO"
	.align	4
        /*0000*/ 	.byte	0x02, 0x09, 0x00, 0x00, 0x02, 0x02, 0x01, 0x00, 0x02, 0x05, 0x05, 0x00, 0x03, 0x07, 0x01, 0x01
        /*0010*/ 	.byte	0x02, 0x03, 0x00, 0x00, 0x02, 0x06, 0x01, 0x00, 0x04, 0x0b, 0x08, 0x00, 0x01, 0x00, 0x00, 0x00
        /*0020*/ 	.byte	0x00, 0x00, 0x00, 0x00


//--------------------- .nv.info._Z11copy_kernelPdS_ii --------------------------
	.section	.nv.info._Z11copy_kernelPdS_ii,"",@"SHT_CUDA_INFO"
	.sectionflags	@""
	.align	4


	//----- nvinfo : EIATTR_CUDA_API_VERSION
	.align		4
        /*0000*/ 	.byte	0x04, 0x37
        /*0002*/ 	.short	(.L_13 - .L_12)
.L_12:
        /*0004*/ 	.word	0x00000082


	//----- nvinfo : EIATTR_KPARAM_INFO
	.align		4
.L_13:
        /*0008*/ 	.byte	0x04, 0x17
        /*000a*/ 	.short	(.L_15 - .L_14)
.L_14:
        /*000c*/ 	.word	0x00000000
        /*0010*/ 	.short	0x0003
        /*0012*/ 	.short	0x0014
        /*0014*/ 	.byte	0x00, 0xf0, 0x11, 0x00


	//----- nvinfo : EIATTR_KPARAM_INFO
	.align		4
.L_15:
        /*0018*/ 	.byte	0x04, 0x17
        /*001a*/ 	.short	(.L_17 - .L_16)
.L_16:
        /*001c*/ 	.word	0x00000000
        /*0020*/ 	.short	0x0002
        /*0022*/ 	.short	0x0010
        /*0024*/ 	.byte	0x00, 0xf0, 0x11, 0x00


	//----- nvinfo : EIATTR_KPARAM_INFO
	.align		4
.L_17:
        /*0028*/ 	.byte	0x04, 0x17
        /*002a*/ 	.short	(.L_19 - .L_18)
.L_18:
        /*002c*/ 	.word	0x00000000
        /*0030*/ 	.short	0x0001
        /*0032*/ 	.short	0x0008
        /*0034*/ 	.byte	0x00, 0xf5, 0x21, 0x00


	//----- nvinfo : EIATTR_KPARAM_INFO
	.align		4
.L_19:
        /*0038*/ 	.byte	0x04, 0x17
        /*003a*/ 	.short	(.L_21 - .L_20)
.L_20:
        /*003c*/ 	.word	0x00000000
        /*0040*/ 	.short	0x0000
        /*0042*/ 	.short	0x0000
        /*0044*/ 	.byte	0x00, 0xf5, 0x21, 0x00


	//----- nvinfo : EIATTR_SPARSE_MMA_MASK
	.align		4
.L_21:
        /*0048*/ 	.byte	0x03, 0x50
        /*004a*/ 	.short	0x0000


	//----- nvinfo : EIATTR_MAXREG_COUNT
	.align		4
        /*004c*/ 	.byte	0x03, 0x1b
        /*004e*/ 	.short	0x00ff


	//----- nvinfo : EIATTR_MERCURY_ISA_VERSION
	.align		4
        /*0050*/ 	.byte	0x03, 0x5f
        /*0052*/ 	.short	0x0101


	//----- nvinfo : EIATTR_VRC_CTA_INIT_COUNT
	.align		4
        /*0054*/ 	.byte	0x02, 0x4a
	.zero		1
	.zero		1


	//----- nvinfo : EIATTR_EXIT_INSTR_OFFSETS
	.align		4
        /*0058*/ 	.byte	0x04, 0x1c
        /*005a*/ 	.short	(.L_23 - .L_22)


	//   ....[0]....
.L_22:
        /*005c*/ 	.word	0x00000100


	//   ....[1]....
        /*0060*/ 	.word	0x000001e0


	//----- nvinfo : EIATTR_CBANK_PARAM_SIZE
	.align		4
.L_23:
        /*0064*/ 	.byte	0x03, 0x19
        /*0066*/ 	.short	0x0018


	//----- nvinfo : EIATTR_PARAM_CBANK
	.align		4
        /*0068*/ 	.byte	0x04, 0x0a
        /*006a*/ 	.short	(.L_25 - .L_24)
	.align		4
.L_24:
        /*006c*/ 	.word	index@(.nv.constant0._Z11copy_kernelPdS_ii)
        /*0070*/ 	.short	0x0380
        /*0072*/ 	.short	0x0018


	//----- nvinfo : EIATTR_SW_WAR
	.align		4
.L_25:
        /*0074*/ 	.byte	0x04, 0x36
        /*0076*/ 	.short	(.L_27 - .L_26)
.L_26:
        /*0078*/ 	.word	0x00000008
.L_27:


//--------------------- .nv.info._Z11heat_kernelPdS_iiS_ --------------------------
	.section	.nv.info._Z11heat_kernelPdS_iiS_,"",@"SHT_CUDA_INFO"
	.sectionflags	@""
	.align	4


	//----- nvinfo : EIATTR_CUDA_API_VERSION
	.align		4
        /*0000*/ 	.byte	0x04, 0x37
        /*0002*/ 	.short	(.L_29 - .L_28)
.L_28:
        /*0004*/ 	.word	0x00000082


	//----- nvinfo : EIATTR_KPARAM_INFO
	.align		4
.L_29:
        /*0008*/ 	.byte	0x04, 0x17
        /*000a*/ 	.short	(.L_31 - .L_30)
.L_30:
        /*000c*/ 	.word	0x00000000
        /*0010*/ 	.short	0x0004
        /*0012*/ 	.short	0x0018
        /*0014*/ 	.byte	0x00, 0xf5, 0x21, 0x00


	//----- nvinfo : EIATTR_KPARAM_INFO
	.align		4
.L_31:
        /*0018*/ 	.byte	0x04, 0x17
        /*001a*/ 	.short	(.L_33 - .L_32)
.L_32:
        /*001c*/ 	.word	0x00000000
        /*0020*/ 	.short	0x0003
        /*0022*/ 	.short	0x0014
        /*0024*/ 	.byte	0x00, 0xf0, 0x11, 0x00


	//----- nvinfo : EIATTR_KPARAM_INFO
	.align		4
.L_33:
        /*0028*/ 	.byte	0x04, 0x17
        /*002a*/ 	.short	(.L_35 - .L_34)
.L_34:
        /*002c*/ 	.word	0x00000000
        /*0030*/ 	.short	0x0002
        /*0032*/ 	.short	0x0010
        /*0034*/ 	.byte	0x00, 0xf0, 0x11, 0x00


	//----- nvinfo : EIATTR_KPARAM_INFO
	.align		4
.L_35:
        /*0038*/ 	.byte	0x04, 0x17
        /*003a*/ 	.short	(.L_37 - .L_36)
.L_36:
        /*003c*/ 	.word	0x00000000
        /*0040*/ 	.short	0x0001
        /*0042*/ 	.short	0x0008
        /*0044*/ 	.byte	0x00, 0xf5, 0x21, 0x00


	//----- nvinfo : EIATTR_KPARAM_INFO
	.align		4
.L_37:
        /*0048*/ 	.byte	0x04, 0x17
        /*004a*/ 	.short	(.L_39 - .L_38)
.L_38:
        /*004c*/ 	.word	0x00000000
        /*0050*/ 	.short	0x0000
        /*0052*/ 	.short	0x0000
        /*0054*/ 	.byte	0x00, 0xf5, 0x21, 0x00


	//----- nvinfo : EIATTR_SPARSE_MMA_MASK
	.align		4
.L_39:
        /*0058*/ 	.byte	0x03, 0x50
        /*005a*/ 	.short	0x0000


	//----- nvinfo : EIATTR_MAXREG_COUNT
	.align		4
        /*005c*/ 	.byte	0x03, 0x1b
        /*005e*/ 	.short	0x00ff


	//----- nvinfo : EIATTR_NUM_BARRIERS
	.align		4
        /*0060*/ 	.byte	0x02, 0x4c
        /*0062*/ 	.byte	0x01
	.zero		1


	//----- nvinfo : EIATTR_MERCURY_ISA_VERSION
	.align		4
        /*0064*/ 	.byte	0x03, 0x5f
        /*0066*/ 	.short	0x0101


	//----- nvinfo : EIATTR_VRC_CTA_INIT_COUNT
	.align		4
        /*0068*/ 	.byte	0x02, 0x4a
	.zero		1
	.zero		1


	//----- nvinfo : EIATTR_EXIT_INSTR_OFFSETS
	.align		4
        /*006c*/ 	.byte	0x04, 0x1c
        /*006e*/ 	.short	(.L_41 - .L_40)


	//   ....[0]....
.L_40:
        /*0070*/ 	.word	0x00000560


	//   ....[1]....
        /*0074*/ 	.word	0x000005d0


	//----- nvinfo : EIATTR_CRS_STACK_SIZE
	.align		4
.L_41:
        /*0078*/ 	.byte	0x04, 0x1e
        /*007a*/ 	.short	(.L_43 - .L_42)
.L_42:
        /*007c*/ 	.word	0x00000000


	//----- nvinfo : EIATTR_CBANK_PARAM_SIZE
	.align		4
.L_43:
        /*0080*/ 	.byte	0x03, 0x19
        /*0082*/ 	.short	0x0020


	//----- nvinfo : EIATTR_PARAM_CBANK
	.align		4
        /*0084*/ 	.byte	0x04, 0x0a
        /*0086*/ 	.short	(.L_45 - .L_44)
	.align		4
.L_44:
        /*0088*/ 	.word	index@(.nv.constant0._Z11heat_kernelPdS_iiS_)
        /*008c*/ 	.short	0x0380
        /*008e*/ 	.short	0x0020


	//----- nvinfo : EIATTR_SW_WAR
	.align		4
.L_45:
        /*0090*/ 	.byte	0x04, 0x36
        /*0092*/ 	.short	(.L_47 - .L_46)
.L_46:
        /*0094*/ 	.word	0x00000008
.L_47:


//--------------------- .nv.callgraph             --------------------------
	.section	.nv.callgraph,"",@"SHT_CUDA_CALLGRAPH"
	.align	4
	.sectionentsize	8
	.align		4
        /*0000*/ 	.word	0x00000000
	.align		4
        /*0004*/ 	.word	0xffffffff
	.align		4
        /*0008*/ 	.word	0x00000000
	.align		4
        /*000c*/ 	.word	0xfffffffe
	.align		4
        /*0010*/ 	.word	0x00000000
	.align		4
        /*0014*/ 	.word	0xfffffffd
	.align		4
        /*0018*/ 	.word	0x00000000
	.align		4
        /*001c*/ 	.word	0xfffffffc


//--------------------- .text._Z11copy_kernelPdS_ii --------------------------
	.section	.text._Z11copy_kernelPdS_ii,"ax",@progbits
	.align	128
        .global         _Z11copy_kernelPdS_ii
        .type           _Z11copy_kernelPdS_ii,@function
        .size           _Z11copy_kernelPdS_ii,(.L_x_6 - _Z11copy_kernelPdS_ii)
        .other          _Z11copy_kernelPdS_ii,@"STO_CUDA_ENTRY STV_DEFAULT"
_Z11copy_kernelPdS_ii:
.text._Z11copy_kernelPdS_ii:
[----:B------:R-:W-:Y:S01]  /*0000*/  LDC R1, c[0x0][0x37c] ;  /* 0x0000df00ff017b82 */ /* 0x000fe20000000800 */
[----:B------:R-:W0:Y:S07]  /*0010*/  S2R R5, SR_TID.Y ;  /* 0x0000000000057919 */ /* 0x000e2e0000002200 */
[----:B------:R-:W1:Y:S01]  /*0020*/  LDC R0, c[0x0][0x360] ;  /* 0x0000d800ff007b82 */ /* 0x000e620000000800 */
[----:B------:R-:W2:Y:S01]  /*0030*/  LDCU.64 UR4, c[0x0][0x390] ;  /* 0x00007200ff0477ac */ /* 0x000ea20008000a00 */
[----:B------:R-:W1:Y:S06]  /*0040*/  S2R R3, SR_TID.X ;  /* 0x0000000000037919 */ /* 0x000e6c0000002100 */
[----:B------:R-:W0:Y:S08]  /*0050*/  S2UR UR7, SR_CTAID.Y ;  /* 0x00000000000779c3 */ /* 0x000e300000002600 */
[----:B------:R-:W0:Y:S01]  /*0060*/  LDC R2, c[0x0][0x364] ;  /* 0x0000d900ff027b82 */ /* 0x000e220000000800 */
[----:B--2---:R-:W-:-:S07]  /*0070*/  UIADD3 UR4, UPT, UPT, UR4, -0x1, URZ ;  /* 0xffffffff04047890 */ /* 0x004fce000fffe0ff */
[----:B------:R-:W1:Y:S01]  /*0080*/  S2UR UR6, SR_CTAID.X ;  /* 0x00000000000679c3 */ /* 0x000e620000002500 */
[----:B0-----:R-:W-:Y:S02]  /*0090*/  IMAD R2, R2, UR7, R5 ;  /* 0x0000000702027c24 */ /* 0x001fe4000f8e0205 */
[----:B-1----:R-:W-:Y:S01]  /*00a0*/  IMAD R0, R0, UR6, R3 ;  /* 0x0000000600007c24 */ /* 0x002fe2000f8e0203 */
[----:B------:R-:W-:Y:S01]  /*00b0*/  UIADD3 UR6, UPT, UPT, UR5, -0x1, URZ ;  /* 0xffffffff05067890 */ /* 0x000fe2000fffe0ff */
[----:B------:R-:W-:Y:S02]  /*00c0*/  VIADD R3, R2, 0x1 ;  /* 0x0000000102037836 */ /* 0x000fe40000000000 */
[----:B------:R-:W-:-:S03]  /*00d0*/  VIADD R0, R0, 0x1 ;  /* 0x0000000100007836 */ /* 0x000fc60000000000 */
[----:B------:R-:W-:-:S04]  /*00e0*/  ISETP.GE.AND P0, PT, R3, UR6, PT ;  /* 0x0000000603007c0c */ /* 0x000fc8000bf06270 */
[----:B------:R-:W-:-:S13]  /*00f0*/  ISETP.GE.OR P0, PT, R0, UR4, P0 ;  /* 0x0000000400007c0c */ /* 0x000fda0008706670 */
[----:B------:R-:W-:Y:S05]  /*0100*/  @P0 EXIT ;  /* 0x000000000000094d */ /* 0x000fea0003800000 */
[----:B------:R-:W0:Y:S01]  /*0110*/  LDCU.128 UR8, c[0x0][0x380] ;  /* 0x00007000ff0877ac */ /* 0x000e220008000c00 */
[----:B------:R-:W-:Y:S01]  /*0120*/  IMAD R3, R0, UR5, RZ ;  /* 0x0000000500037c24 */ /* 0x000fe2000f8e02ff */
[----:B------:R-:W1:Y:S04]  /*0130*/  LDCU.64 UR6, c[0x0][0x358] ;  /* 0x00006b00ff0677ac */ /* 0x000e680008000a00 */
[----:B------:R-:W-:-:S04]  /*0140*/  IADD3 R0, P0, PT, R2, R3, RZ ;  /* 0x0000000302007210 */ /* 0x000fc80007f1e0ff */
[----:B------:R-:W-:Y:S01]  /*0150*/  LEA.HI.X.SX32 R3, R3, RZ, 0x1, P0 ;  /* 0x000000ff03037211 */ /* 0x000fe200000f0eff */
[----:B------:R-:W-:-:S03]  /*0160*/  IMAD.SHL.U32 R4, R0, 0x8, RZ ;  /* 0x0000000800047824 */ /* 0x000fc600078e00ff */
[----:B------:R-:W-:Y:S02]  /*0170*/  SHF.L.U64.HI R0, R0, 0x3, R3 ;  /* 0x0000000300007819 */ /* 0x000fe40000010203 */
[----:B0-----:R-:W-:-:S04]  /*0180*/  IADD3 R2, P0, PT, R4, UR10, RZ ;  /* 0x0000000a04027c10 */ /* 0x001fc8000ff1e0ff */
[----:B------:R-:W-:-:S06]  /*0190*/  IADD3.X R3, PT, PT, R0, UR11, RZ, P0, !PT ;  /* 0x0000000b00037c10 */ /* 0x000fcc00087fe4ff */
[----:B-1----:R-:W2:Y:S01]  /*01a0*/  LDG.E.64 R2, desc[UR6][R2.64+0x8] ;  /* 0x0000080602027981 */ /* 0x002ea2000c1e1b00 */
[----:B------:R-:W-:-:S04]  /*01b0*/  IADD3 R4, P0, PT, R4, UR8, RZ ;  /* 0x0000000804047c10 */ /* 0x000fc8000ff1e0ff */
[----:B------:R-:W-:-:S05]  /*01c0*/  IADD3.X R5, PT, PT, R0, UR9, RZ, P0, !PT ;  /* 0x0000000900057c10 */ /* 0x000fca00087fe4ff */
[----:B--2---:R-:W-:Y:S01]  /*01d0*/  STG.E.64 desc[UR6][R4.64+0x8], R2 ;  /* 0x0000080204007986 */ /* 0x004fe2000c101b06 */
[----:B------:R-:W-:Y:S05]  /*01e0*/  EXIT ;  /* 0x000000000000794d */ /* 0x000fea0003800000 */
.L_x_0:
[----:B------:R-:W-:-:S00]  /*01f0*/  BRA `(.L_x_0) ;  /* 0xfffffffc00fc7947 */ /* 0x000fc0000383ffff */
[----:B------:R-:W-:-:S00]  /*0200*/  NOP ;  /* 0x0000000000007918 */ /* 0x000fc00000000000 */
[----:B------:R-:W-:-:S00]  /*0210*/  NOP ;  /* 0x0000000000007918 */ /* 0x000fc00000000000 */
[----:B------:R-:W-:-:S00]  /*0220*/  NOP ;  /* 0x0000000000007918 */ /* 0x000fc00000000000 */
[----:B------:R-:W-:-:S00]  /*0230*/  NOP ;  /* 0x0000000000007918 */ /* 0x000fc00000000000 */
[----:B------:R-:W-:-:S00]  /*0240*/  NOP ;  /* 0x0000000000007918 */ /* 0x000fc00000000000 */
[----:B------:R-:W-:-:S00]  /*0250*/  NOP ;  /* 0x0000000000007918 */ /* 0x000fc00000000000 */
[----:B------:R-:W-:-:S00]  /*0260*/  NOP ;  /* 0x0000000000007918 */ /* 0x000fc00000000000 */
[----:B------:R-:W-:-:S00]  /*0270*/  NOP ;  /* 0x0000000000007918 */ /* 0x000fc00000000000 */
.L_x_6:


//--------------------- .text._Z11heat_kernelPdS_iiS_ --------------------------
	.section	.text._Z11heat_kernelPdS_iiS_,"ax",@progbits
	.align	128
        .global         _Z11heat_kernelPdS_iiS_
        .type           _Z11heat_kernelPdS_iiS_,@function
        .size           _Z11heat_kernelPdS_iiS_,(.L_x_7 - _Z11heat_kernelPdS_iiS_)
        .other          _Z11heat_kernelPdS_iiS_,@"STO_CUDA_ENTRY STV_DEFAULT"
_Z11heat_kernelPdS_iiS_:
.text._Z11heat_kernelPdS_iiS_:
[----:B------:R-:W-:Y:S01]  /*0000*/  LDC R1, c[0x0][0x37c] ;  /* 0x0000df00ff017b82 */ /* 0x000fe20000000800 */
[----:B------:R-:W0:Y:S07]  /*0010*/  S2R R0, SR_TID.Y ;  /* 0x0000000000007919 */ /* 0x000e2e0000002200 */
[----:B------:R-:W1:Y:S01]  /*0020*/  LDC R4, c[0x0][0x360] ;  /* 0x0000d800ff047b82 */ /* 0x000e620000000800 */
[----:B------:R-:W2:Y:S01]  /*0030*/  LDCU.64 UR8, c[0x0][0x390] ;  /* 0x00007200ff0877ac */ /* 0x000ea20008000a00 */
[----:B------:R-:W-:Y:S01]  /*0040*/  BSSY.RECONVERGENT B0, `(.L_x_1) ;  /* 0x000003c000007945 */ /* 0x000fe20003800200 */
[----:B------:R-:W1:Y:S05]  /*0050*/  S2R R3, SR_TID.X ;  /* 0x0000000000037919 */ /* 0x000e6a0000002100 */
[----:B------:R-:W0:Y:S08]  /*0060*/  S2UR UR4, SR_CTAID.Y ;  /* 0x00000000000479c3 */ /* 0x000e300000002600 */
[----:B------:R-:W0:Y:S08]  /*0070*/  LDC R5, c[0x0][0x364] ;  /* 0x0000d900ff057b82 */ /* 0x000e300000000800 */
[----:B------:R-:W3:Y:S08]  /*0080*/  S2UR UR5, SR_CTAID.X ;  /* 0x00000000000579c3 */ /* 0x000ef00000002500 */
[----:B------:R-:W4:Y:S01]  /*0090*/  S2UR UR6, SR_CgaCtaId ;  /* 0x00000000000679c3 */ /* 0x000f220000008800 */
[----:B0-----:R-:W-:Y:S01]  /*00a0*/  IMAD R14, R5, UR4, R0 ;  /* 0x00000004050e7c24 */ /* 0x001fe2000f8e0200 */
[----:B--2---:R-:W-:Y:S01]  /*00b0*/  UIADD3 UR4, UPT, UPT, UR9, -0x1, URZ ;  /* 0xffffffff09047890 */ /* 0x004fe2000fffe0ff */
[----:B-1----:R-:W-:-:S02]  /*00c0*/  IMAD R0, R4, R0, R3 ;  /* 0x0000000004007224 */ /* 0x002fc400078e0203 */
[----:B------:R-:W-:-:S03]  /*00d0*/  VIADD R6, R14, 0x1 ;  /* 0x000000010e067836 */ /* 0x000fc60000000000 */
[----:B------:R-:W-:Y:S01]  /*00e0*/  ISETP.NE.AND P1, PT, R0, RZ, PT ;  /* 0x000000ff0000720c */ /* 0x000fe20003f25270 */
[----:B---3--:R-:W-:Y:S01]  /*00f0*/  IMAD R2, R4, UR5, R3 ;  /* 0x0000000504027c24 */ /* 0x008fe2000f8e0203 */
[----:B------:R-:W-:Y:S01]  /*0100*/  UIADD3 UR5, UPT, UPT, UR8, -0x1, URZ ;  /* 0xffffffff08057890 */ /* 0x000fe2000fffe0ff */
[----:B------:R-:W-:Y:S01]  /*0110*/  ISETP.GE.AND P0, PT, R6, UR4, PT ;  /* 0x0000000406007c0c */ /* 0x000fe2000bf06270 */
[----:B------:R-:W-:Y:S01]  /*0120*/  UMOV UR4, 0x400 ;  /* 0x0000040000047882 */ /* 0x000fe20000000000 */
[----:B------:R-:W-:Y:S01]  /*0130*/  VIADD R2, R2, 0x1 ;  /* 0x0000000102027836 */ /* 0x000fe20000000000 */
[----:B------:R-:W-:Y:S01]  /*0140*/  CS2R R6, SRZ ;  /* 0x0000000000067805 */ /* 0x000fe2000001ff00 */
[----:B------:R-:W-:Y:S01]  /*0150*/  IMAD R4, R4, R5, RZ ;  /* 0x0000000504047224 */ /* 0x000fe200078e02ff */
[----:B----4-:R-:W-:Y:S02]  /*0160*/  ULEA UR4, UR6, UR4, 0x18 ;  /* 0x0000000406047291 */ /* 0x010fe4000f8ec0ff */
[----:B------:R-:W-:Y:S01]  /*0170*/  ISETP.GE.OR P0, PT, R2, UR5, P0 ;  /* 0x0000000502007c0c */ /* 0x000fe20008706670 */
[----:B------:R-:W0:Y:S01]  /*0180*/  LDCU.64 UR6, c[0x0][0x358] ;  /* 0x00006b00ff0677ac */ /* 0x000e220008000a00 */
[----:B------:R-:W-:-:S02]  /*0190*/  ISETP.GE.U32.AND P2, PT, R4, 0x2, PT ;  /* 0x000000020400780c */ /* 0x000fc40003f46070 */
[----:B------:R-:W-:-:S09]  /*01a0*/  LEA R5, R0, UR4, 0x3 ;  /* 0x0000000400057c11 */ /* 0x000fd2000f8e18ff */
[----:B------:R-:W-:Y:S05]  /*01b0*/  @P0 BRA `(.L_x_2) ;  /* 0x0000000000900947 */ /* 0x000fea0003800000 */
[----:B------:R-:W1:Y:S01]  /*01c0*/  LDCU.128 UR12, c[0x0][0x380] ;  /* 0x00007000ff0c77ac */ /* 0x000e620008000c00 */
[----:B------:R-:W-:Y:S01]  /*01d0*/  IMAD R15, R2, UR9, RZ ;  /* 0x00000009020f7c24 */ /* 0x000fe2000f8e02ff */
[----:B------:R-:W2:Y:S01]  /*01e0*/  LDC.64 R10, c[0x0][0x380] ;  /* 0x0000e000ff0a7b82 */ /* 0x000ea20000000a00 */
[----:B------:R-:W-:Y:S02]  /*01f0*/  IMAD R2, RZ, RZ, -UR9 ;  /* 0x80000009ff027e24 */ /* 0x000fe4000f8e02ff */
[----:B------:R-:W-:-:S04]  /*0200*/  VIADD R3, R15, UR9 ;  /* 0x000000090f037c36 */ /* 0x000fc80008000000 */
[----:B------:R-:W-:Y:S01]  /*0210*/  IMAD R7, R2, 0x2, R3 ;  /* 0x0000000202077824 */ /* 0x000fe200078e0203 */
[----:B------:R-:W-:-:S04]  /*0220*/  IADD3 R9, P0, PT, R14, R3, RZ ;  /* 0x000000030e097210 */ /* 0x000fc80007f1e0ff */
[----:B------:R-:W-:Y:S02]  /*0230*/  LEA.HI.X.SX32 R12, R3, RZ, 0x1, P0 ;  /* 0x000000ff030c7211 */ /* 0x000fe400000f0eff */
[C---:B------:R-:W-:Y:S02]  /*0240*/  IADD3 R2, P4, PT, R14.reuse, R7, RZ ;  /* 0x000000070e027210 */ /* 0x040fe40007f9e0ff */
[C---:B-1----:R-:W-:Y:S02]  /*0250*/  LEA R8, P3, R9.reuse, UR12, 0x3 ;  /* 0x0000000c09087c11 */ /* 0x042fe4000f8618ff */
[----:B------:R-:W-:Y:S02]  /*0260*/  IADD3 R6, P0, PT, R14, R15, RZ ;  /* 0x0000000f0e067210 */ /* 0x000fe40007f1e0ff */
[----:B------:R-:W-:Y:S02]  /*0270*/  LEA.HI.X R9, R9, UR13, R12, 0x3, P3 ;  /* 0x0000000d09097c11 */ /* 0x000fe400098f1c0c */
[----:B------:R-:W-:Y:S01]  /*0280*/  LEA.HI.X.SX32 R13, R7, RZ, 0x1, P4 ;  /* 0x000000ff070d7211 */ /* 0x000fe200020f0eff */
[----:B------:R-:W-:Y:S01]  /*0290*/  IMAD.SHL.U32 R7, R6, 0x8, RZ ;  /* 0x0000000806077824 */ /* 0x000fe200078e00ff */
[----:B------:R-:W-:-:S02]  /*02a0*/  LEA R12, P3, R2, UR12, 0x3 ;  /* 0x0000000c020c7c11 */ /* 0x000fc4000f8618ff */
[----:B------:R-:W-:Y:S01]  /*02b0*/  LEA.HI.X.SX32 R3, R15, RZ, 0x1, P0 ;  /* 0x000000ff0f037211 */ /* 0x000fe200000f0eff */
[----:B0-----:R-:W3:Y:S01]  /*02c0*/  LDG.E.64 R8, desc[UR6][R8.64+0x8] ;  /* 0x0000080608087981 */ /* 0x001ee2000c1e1b00 */
[----:B------:R-:W-:Y:S02]  /*02d0*/  LEA.HI.X R13, R2, UR13, R13, 0x3, P3 ;  /* 0x0000000d020d7c11 */ /* 0x000fe400098f1c0d */
[----:B------:R-:W-:Y:S02]  /*02e0*/  SHF.L.U64.HI R6, R6, 0x3, R3 ;  /* 0x0000000306067819 */ /* 0x000fe40000010203 */
[----:B------:R-:W-:Y:S02]  /*02f0*/  IADD3 R2, P0, PT, R7, UR12, RZ ;  /* 0x0000000c07027c10 */ /* 0x000fe4000ff1e0ff */
[----:B------:R-:W3:Y:S02]  /*0300*/  LDG.E.64 R12, desc[UR6][R12.64+0x8] ;  /* 0x000008060c0c7981 */ /* 0x000ee4000c1e1b00 */
[----:B------:R-:W-:Y:S01]  /*0310*/  IADD3.X R3, PT, PT, R6, UR13, RZ, P0, !PT ;  /* 0x0000000d06037c10 */ /* 0x000fe200087fe4ff */
[----:B------:R-:W-:-:S04]  /*0320*/  IMAD.IADD R17, R14, 0x1, R15 ;  /* 0x000000010e117824 */ /* 0x000fc800078e020f */
[----:B------:R-:W4:Y:S01]  /*0330*/  LDG.E.64 R14, desc[UR6][R2.64+0x10] ;  /* 0x00001006020e7981 */ /* 0x000f22000c1e1b00 */
[----:B--2---:R-:W-:-:S06]  /*0340*/  IMAD.WIDE R16, R17, 0x8, R10 ;  /* 0x0000000811107825 */ /* 0x004fcc00078e020a */
[----:B------:R-:W2:Y:S01]  /*0350*/  LDG.E.64 R16, desc[UR6][R16.64] ;  /* 0x0000000610107981 */ /* 0x000ea2000c1e1b00 */
[----:B---3--:R-:W-:-:S08]  /*0360*/  DADD R10, R8, R12 ;  /* 0x00000000080a7229 */ /* 0x008fd0000000000c */
[----:B----4-:R-:W-:Y:S01]  /*0370*/  DADD R10, R10, R14 ;  /* 0x000000000a0a7229 */ /* 0x010fe2000000000e */
[----:B------:R-:W-:-:S07]  /*0380*/  IADD3 R14, P0, PT, R7, UR14, RZ ;  /* 0x0000000e070e7c10 */ /* 0x000fce000ff1e0ff */
[----:B--2---:R-:W-:Y:S01]  /*0390*/  DADD R10, R10, R16 ;  /* 0x000000000a0a7229 */ /* 0x004fe20000000010 */
[----:B------:R-:W-:-:S07]  /*03a0*/  IADD3.X R15, PT, PT, R6, UR15, RZ, P0, !PT ;  /* 0x0000000f060f7c10 */ /* 0x000fce00087fe4ff */
[----:B------:R-:W-:-:S07]  /*03b0*/  DMUL R10, R10, 0.25 ;  /* 0x3fd000000a0a7828 */ /* 0x000fce0000000000 */
[----:B------:R1:W-:Y:S04]  /*03c0*/  STG.E.64 desc[UR6][R14.64+0x8], R10 ;  /* 0x0000080a0e007986 */ /* 0x0003e8000c101b06 */
[----:B------:R-:W2:Y:S02]  /*03d0*/  LDG.E.64 R6, desc[UR6][R2.64+0x8] ;  /* 0x0000080602067981 */ /* 0x000ea4000c1e1b00 */
[----:B--2---:R-:W-:-:S08]  /*03e0*/  DADD R6, R10, -R6 ;  /* 0x000000000a067229 */ /* 0x004fd00000000806 */
[----:B-1----:R-:W-:-:S11]  /*03f0*/  DADD R6, -RZ, |R6| ;  /* 0x00000000ff067229 */ /* 0x002fd60000000506 */
.L_x_2:
[----:B0-----:R-:W-:Y:S05]  /*0400*/  BSYNC.RECONVERGENT B0 ;  /* 0x0000000000007941 */ /* 0x001fea0003800200 */
.L_x_1:
[----:B------:R0:W-:Y:S01]  /*0410*/  STS.64 [R5], R6 ;  /* 0x0000000605007388 */ /* 0x0001e20000000a00 */
[----:B------:R-:W-:Y:S06]  /*0420*/  BAR.SYNC.DEFER_BLOCKING 0x0 ;  /* 0x0000000000007b1d */ /* 0x000fec0000010000 */
[----:B------:R-:W-:Y:S05]  /*0430*/  @!P2 BRA `(.L_x_3) ;  /* 0x000000000048a947 */ /* 0x000fea0003800000 */
.L_x_4:
[----:B------:R-:W-:-:S04]  /*0440*/  SHF.R.U32.HI R8, RZ, 0x1, R4 ;  /* 0x00000001ff087819 */ /* 0x000fc80000011604 */
[----:B------:R-:W-:-:S13]  /*0450*/  ISETP.GE.U32.AND P0, PT, R0, R8, PT ;  /* 0x000000080000720c */ /* 0x000fda0003f06070 */
[----:B0-----:R-:W-:Y:S01]  /*0460*/  @!P0 IMAD R6, R8, 0x8, R5 ;  /* 0x0000000808068824 */ /* 0x001fe200078e0205 */
[----:B------:R-:W0:Y:S05]  /*0470*/  @!P0 LDS.64 R2, [R5] ;  /* 0x0000000005028984 */ /* 0x000e2a0000000a00 */
[----:B------:R-:W1:Y:S01]  /*0480*/  @!P0 LDS.64 R6, [R6] ;  /* 0x0000000006068984 */ /* 0x000e620000000a00 */
[----:B0-----:R-:W-:Y:S01]  /*0490*/  @!P0 IMAD.MOV.U32 R9, RZ, RZ, R3 ;  /* 0x000000ffff098224 */ /* 0x001fe200078e0003 */
[----:B-1----:R-:W-:Y:S01]  /*04a0*/  @!P0 DSETP.MAX.AND P2, P3, R2, R6, PT ;  /* 0x000000060200822a */ /* 0x002fe20003b4f000 */
[----:B------:R-:W-:Y:S02]  /*04b0*/  @!P0 IMAD.MOV.U32 R10, RZ, RZ, R7 ;  /* 0x000000ffff0a8224 */ /* 0x000fe400078e0007 */
[----:B------:R-:W-:-:S03]  /*04c0*/  @!P0 IMAD.MOV.U32 R3, RZ, RZ, R6 ;  /* 0x000000ffff038224 */ /* 0x000fc600078e0006 */
[----:B------:R-:W-:Y:S02]  /*04d0*/  @!P0 FSEL R9, R9, R10, P2 ;  /* 0x0000000a09098208 */ /* 0x000fe40001000000 */
[----:B------:R-:W-:Y:S02]  /*04e0*/  @!P0 LOP3.LUT R10, R10, 0x80000, RZ, 0xfc, !PT ;  /* 0x000800000a0a8812 */ /* 0x000fe400078efcff */
[----:B------:R-:W-:Y:S02]  /*04f0*/  @!P0 SEL R2, R2, R3, P2 ;  /* 0x0000000302028207 */ /* 0x000fe40001000000 */
[----:B------:R-:W-:-:S05]  /*0500*/  @!P0 SEL R3, R10, R9, P3 ;  /* 0x000000090a038207 */ /* 0x000fca0001800000 */
[----:B------:R1:W-:Y:S01]  /*0510*/  @!P0 STS.64 [R5], R2 ;  /* 0x0000000205008388 */ /* 0x0003e20000000a00 */
[----:B------:R-:W-:Y:S01]  /*0520*/  BAR.SYNC.DEFER_BLOCKING 0x0 ;  /* 0x0000000000007b1d */ /* 0x000fe20000010000 */
[----:B------:R-:W-:Y:S01]  /*0530*/  ISETP.GT.U32.AND P0, PT, R4, 0x3, PT ;  /* 0x000000030400780c */ /* 0x000fe20003f04070 */
[----:B------:R-:W-:-:S12]  /*0540*/  IMAD.MOV.U32 R4, RZ, RZ, R8 ;  /* 0x000000ffff047224 */ /* 0x000fd800078e0008 */
[----:B-1----:R-:W-:Y:S05]  /*0550*/  @P0 BRA `(.L_x_4) ;  /* 0xfffffffc00b80947 */ /* 0x002fea000383ffff */
.L_x_3:
[----:B------:R-:W-:Y:S05]  /*0560*/  @P1 EXIT ;  /* 0x000000000000194d */ /* 0x000fea0003800000 */
[----:B------:R-:W1:Y:S01]  /*0570*/  S2UR UR5, SR_CgaCtaId ;  /* 0x00000000000579c3 */ /* 0x000e620000008800 */
[----:B------:R-:W-:-:S07]  /*0580*/  UMOV UR4, 0x400 ;  /* 0x0000040000047882 */ /* 0x000fce0000000000 */
[----:B0-----:R-:W0:Y:S01]  /*0590*/  LDC.64 R4, c[0x0][0x398] ;  /* 0x0000e600ff047b82 */ /* 0x001e220000000a00 */
[----:B-1----:R-:W-:-:S09]  /*05a0*/  ULEA UR4, UR5, UR4, 0x18 ;  /* 0x0000000405047291 */ /* 0x002fd2000f8ec0ff */
[----:B------:R-:W0:Y:S04]  /*05b0*/  LDS.64 R2, [UR4] ;  /* 0x00000004ff027984 */ /* 0x000e280008000a00 */
[----:B0-----:R-:W-:Y:S01]  /*05c0*/  REDG.E.MAX.64.STRONG.GPU desc[UR6][R4.64], R2 ;  /* 0x000000020400798e */ /* 0x001fe2000d12e506 */
[----:B------:R-:W-:Y:S05]  /*05d0*/  EXIT ;  /* 0x000000000000794d */ /* 0x000fea0003800000 */
.L_x_5:
        /* <DEDUP_REMOVED lines=10> */
.L_x_7:


//--------------------- .nv.shared.reserved.0     --------------------------
	.section	.nv.shared.reserved.0,"aw",@nobits
	.weak		__nv_reservedSMEM_offset_0_alias
	.size		__nv_reservedSMEM_offset_0_alias, 0, 64
	.other		__nv_reservedSMEM_offset_0_alias,@"STO_CUDA_RESERVED_SHARED STV_DEFAULT"
__nv_reservedSMEM_offset_0_alias:
	.zero		0
	.zero		64


//--------------------- .nv.shared._Z11heat_kernelPdS_iiS_ --------------------------
	.section	.nv.shared._Z11heat_kernelPdS_iiS_,"aw",@nobits
	.sectionflags	@""
	.align	8
.nv.shared._Z11heat_kernelPdS_iiS_:
	.zero		3072


//--------------------- .nv.constant0._Z11copy_kernelPdS_ii --------------------------
	.section	.nv.constant0._Z11copy_kernelPdS_ii,"a",@progbits
	.sectionflags	@""
	.align	4
.nv.constant0._Z11copy_kernelPdS_ii:
	.zero		920


//--------------------- .nv.constant0._Z11heat_kernelPdS_iiS_ --------------------------
	.section	.nv.constant0._Z11heat_kernelPdS_iiS_,"a",@progbits
	.sectionflags	@""
	.align	4
.nv.constant0._Z11heat_kernelPdS_iiS_:
	.zero		928


//--------------------- SYMBOLS --------------------------

	.type		.nv.reservedSmem.offset0,@object
	.size		.nv.reservedSmem.offset0,0x4
	.type		.nv.reservedSmem.cap,@object
	.size		.nv.reservedSmem.cap,0x4
